//
// Generated by NVIDIA NVVM Compiler
//
// Compiler Build ID: CL-36424714
// Cuda compilation tools, release 13.0, V13.0.88
// Based on NVVM 20.0.0
//

.version 9.0
.target sm_100
.address_size 64

	// .globl	_Z9transposePfPKfii
// _ZZ9transposePfPKfiiE4tile has been demoted

.visible .entry _Z9transposePfPKfii(
	.param .u64 .ptr .align 1 _Z9transposePfPKfii_param_0,
	.param .u64 .ptr .align 1 _Z9transposePfPKfii_param_1,
	.param .u32 _Z9transposePfPKfii_param_2,
	.param .u32 _Z9transposePfPKfii_param_3
)
{
	.reg .pred 	%p<7>;
	.reg .b32 	%r<26>;
	.reg .b32 	%f<3>;
	.reg .b64 	%rd<9>;
	// demoted variable
	.shared .align 4 .b8 _ZZ9transposePfPKfiiE4tile[4224];
	ld.param.u64 	%rd1, [_Z9transposePfPKfii_param_0];
	ld.param.u64 	%rd2, [_Z9transposePfPKfii_param_1];
	ld.param.u32 	%r9, [_Z9transposePfPKfii_param_2];
	ld.param.u32 	%r11, [_Z9transposePfPKfii_param_3];
	mov.u32 	%r12, %ctaid.x;
	shl.b32 	%r1, %r12, 5;
	mov.u32 	%r2, %tid.x;
	add.s32 	%r3, %r1, %r2;
	mov.u32 	%r13, %ctaid.y;
	shl.b32 	%r4, %r13, 5;
	mov.u32 	%r5, %tid.y;
	add.s32 	%r14, %r4, %r5;
	setp.ge.s32 	%p1, %r3, %r9;
	setp.ge.s32 	%p2, %r14, %r11;
	or.pred  	%p3, %p1, %p2;
	@%p3 bra 	$L__BB0_2;
	cvta.to.global.u64 	%rd3, %rd2;
	mad.lo.s32 	%r15, %r9, %r14, %r3;
	mul.wide.s32 	%rd4, %r15, 4;
	add.s64 	%rd5, %rd3, %rd4;
	ld.global.f32 	%f1, [%rd5];
	mov.u32 	%r16, _ZZ9transposePfPKfiiE4tile;
	mad.lo.s32 	%r17, %r5, 132, %r16;
	shl.b32 	%r18, %r2, 2;
	add.s32 	%r19, %r17, %r18;
	st.shared.f32 	[%r19], %f1;
$L__BB0_2:
	bar.sync 	0;
	add.s32 	%r20, %r4, %r2;
	add.s32 	%r8, %r1, %r5;
	setp.ge.s32 	%p4, %r8, %r9;
	setp.ge.s32 	%p5, %r20, %r11;
	or.pred  	%p6, %p4, %p5;
	@%p6 bra 	$L__BB0_4;
	mov.u32 	%r21, _ZZ9transposePfPKfiiE4tile;
	mad.lo.s32 	%r22, %r2, 132, %r21;
	shl.b32 	%r23, %r5, 2;
	add.s32 	%r24, %r22, %r23;
	ld.shared.f32 	%f2, [%r24];
	mad.lo.s32 	%r25, %r11, %r8, %r20;
	cvta.to.global.u64 	%rd6, %rd1;
	mul.wide.s32 	%rd7, %r25, 4;
	add.s64 	%rd8, %rd6, %rd7;
	st.global.f32 	[%rd8], %f2;
$L__BB0_4:
	ret;

}


// ===== COMPILED SASS (sm_100) =====

	.target	sm_100

	.elftype	@"ET_EXEC"


//--------------------- .note.nv.tkinfo           --------------------------
	.section	.note.nv.tkinfo,"",@"SHT_NOTE"
	.sectionflags	@"SHF_NOTE_NV_TKINFO"
	.tkinfo
        /*0018*/ 	.word	0x00000002
        /*0030*/ 	.string	""
        /*0030*/ 	.string	"ptxas"
        /*0030*/ 	.string	"Cuda compilation tools, release 13.0, V13.0.88"
        /*0030*/ 	.string	"Build cuda_13.0.r13.0/compiler.36424714_0"
        /*0030*/ 	.string	"-arch sm_100 -m 64 "



//--------------------- .note.nv.cuinfo           --------------------------
	.section	.note.nv.cuinfo,"",@"SHT_NOTE"
	.sectionflags	@"SHF_NOTE_NV_CUINFO"
        /*0018*/ 	.short	0x0002
        /*001a*/ 	.short	0x0064
        /*001c*/ 	.short	0x0082
	.zero		2


//--------------------- .nv.info                  --------------------------
	.section	.nv.info,"",@"SHT_CUDA_INFO"
	.align	4


	//----- nvinfo : EIATTR_REGCOUNT
	.align		4
        /*0000*/ 	.byte	0x04, 0x2f
        /*0002*/ 	.short	(.L_1 - .L_0)
	.align		4
.L_0:
        /*0004*/ 	.word	index@(_Z9transposePfPKfii)
        /*0008*/ 	.word	0x0000000c


	//----- nvinfo : EIATTR_FRAME_SIZE
	.align		4
.L_1:
        /*000c*/ 	.byte	0x04, 0x11
        /*000e*/ 	.short	(.L_3 - .L_2)
	.align		4
.L_2:
        /*0010*/ 	.word	index@(_Z9transposePfPKfii)
        /*0014*/ 	.word	0x00000000


	//----- nvinfo : EIATTR_MIN_STACK_SIZE
	.align		4
.L_3:
        /*0018*/ 	.byte	0x04, 0x12
        /*001a*/ 	.short	(.L_5 - .L_4)
	.align		4
.L_4:
        /*001c*/ 	.word	index@(_Z9transposePfPKfii)
        /*0020*/ 	.word	0x00000000
.L_5:


//--------------------- .nv.compat                --------------------------
	.section	.nv.compat,"",@"SHT_CUDA_COMPAT_INFO"
	.align	4
        /*0000*/ 	.byte	0x02, 0x09, 0x00, 0x00, 0x02, 0x02, 0x01, 0x00, 0x02, 0x05, 0x05, 0x00, 0x03, 0x07, 0x01, 0x01
        /*0010*/ 	.byte	0x02, 0x03, 0x00, 0x00, 0x02, 0x06, 0x01, 0x00, 0x04, 0x0b, 0x08, 0x00, 0x09, 0x00, 0x00, 0x00
        /*0020*/ 	.byte	0x00, 0x00, 0x00, 0x00


//--------------------- .nv.info._Z9transposePfPKfii --------------------------
	.section	.nv.info._Z9transposePfPKfii,"",@"SHT_CUDA_INFO"
	.sectionflags	@""
	.align	4


	//----- nvinfo : EIATTR_CUDA_API_VERSION
	.align		4
        /*0000*/ 	.byte	0x04, 0x37
        /*0002*/ 	.short	(.L_7 - .L_6)
.L_6:
        /*0004*/ 	.word	0x00000082


	//----- nvinfo : EIATTR_KPARAM_INFO
	.align		4
.L_7:
        /*0008*/ 	.byte	0x04, 0x17
        /*000a*/ 	.short	(.L_9 - .L_8)
.L_8:
        /*000c*/ 	.word	0x00000000
        /*0010*/ 	.short	0x0003
        /*0012*/ 	.short	0x0014
        /*0014*/ 	.byte	0x00, 0xf0, 0x11, 0x00


	//----- nvinfo : EIATTR_KPARAM_INFO
	.align		4
.L_9:
        /*0018*/ 	.byte	0x04, 0x17
        /*001a*/ 	.short	(.L_11 - .L_10)
.L_10:
        /*001c*/ 	.word	0x00000000
        /*0020*/ 	.short	0x0002
        /*0022*/ 	.short	0x0010
        /*0024*/ 	.byte	0x00, 0xf0, 0x11, 0x00


	//----- nvinfo : EIATTR_KPARAM_INFO
	.align		4
.L_11:
        /*0028*/ 	.byte	0x04, 0x17
        /*002a*/ 	.short	(.L_13 - .L_12)
.L_12:
        /*002c*/ 	.word	0x00000000
        /*0030*/ 	.short	0x0001
        /*0032*/ 	.short	0x0008
        /*0034*/ 	.byte	0x00, 0xf5, 0x21, 0x00


	//----- nvinfo : EIATTR_KPARAM_INFO
	.align		4
.L_13:
        /*0038*/ 	.byte	0x04, 0x17
        /*003a*/ 	.short	(.L_15 - .L_14)
.L_14:
        /*003c*/ 	.word	0x00000000
        /*0040*/ 	.short	0x0000
        /*0042*/ 	.short	0x0000
        /*0044*/ 	.byte	0x00, 0xf5, 0x21, 0x00


	//----- nvinfo : EIATTR_SPARSE_MMA_MASK
	.align		4
.L_15:
        /*0048*/ 	.byte	0x03, 0x50
        /*004a*/ 	.short	0x0000


	//----- nvinfo : EIATTR_MAXREG_COUNT
	.align		4
        /*004c*/ 	.byte	0x03, 0x1b
        /*004e*/ 	.short	0x00ff


	//----- nvinfo : EIATTR_NUM_BARRIERS
	.align		4
        /*0050*/ 	.byte	0x02, 0x4c
        /*0052*/ 	.byte	0x01
	.zero		1


	//----- nvinfo : EIATTR_MERCURY_ISA_VERSION
	.align		4
        /*0054*/ 	.byte	0x03, 0x5f
        /*0056*/ 	.short	0x0101


	//----- nvinfo : EIATTR_VRC_CTA_INIT_COUNT
	.align		4
        /*0058*/ 	.byte	0x02, 0x4a
	.zero		1
	.zero		1


	//----- nvinfo : EIATTR_EXIT_INSTR_OFFSETS
	.align		4
        /*005c*/ 	.byte	0x04, 0x1c
        /*005e*/ 	.short	(.L_17 - .L_16)


	//   ....[0]....
.L_16:
        /*0060*/ 	.word	0x000001a0


	//   ....[1]....
        /*0064*/ 	.word	0x00000250


	//----- nvinfo : EIATTR_CBANK_PARAM_SIZE
	.align		4
.L_17:
        /*0068*/ 	.byte	0x03, 0x19
        /*006a*/ 	.short	0x0018


	//----- nvinfo : EIATTR_PARAM_CBANK
	.align		4
        /*006c*/ 	.byte	0x04, 0x0a
        /*006e*/ 	.short	(.L_19 - .L_18)
	.align		4
.L_18:
        /*0070*/ 	.word	index@(.nv.constant0._Z9transposePfPKfii)
        /*0074*/ 	.short	0x0380
        /*0076*/ 	.short	0x0018


	//----- nvinfo : EIATTR_SW_WAR
	.align		4
.L_19:
        /*0078*/ 	.byte	0x04, 0x36
        /*007a*/ 	.short	(.L_21 - .L_20)
.L_20:
        /*007c*/ 	.word	0x00000008
.L_21:


//--------------------- .nv.callgraph             --------------------------
	.section	.nv.callgraph,"",@"SHT_CUDA_CALLGRAPH"
	.align	4
	.sectionentsize	8
	.align		4
        /*0000*/ 	.word	0x00000000
	.align		4
        /*0004*/ 	.word	0xffffffff
	.align		4
        /*0008*/ 	.word	0x00000000
	.align		4
        /*000c*/ 	.word	0xfffffffe
	.align		4
        /*0010*/ 	.word	0x00000000
	.align		4
        /*0014*/ 	.word	0xfffffffd
	.align		4
        /*0018*/ 	.word	0x00000000
	.align		4
        /*001c*/ 	.word	0xfffffffc


//--------------------- .text._Z9transposePfPKfii --------------------------
	.section	.text._Z9transposePfPKfii,"ax",@progbits
	.align	128
        .global         _Z9transposePfPKfii
        .type           _Z9transposePfPKfii,@function
        .size           _Z9transposePfPKfii,(.L_x_1 - _Z9transposePfPKfii)
        .other          _Z9transposePfPKfii,@"STO_CUDA_ENTRY STV_DEFAULT"
_Z9transposePfPKfii:
.text._Z9transposePfPKfii:
[----:B------:R-:W-:Y:S01]  /*0000*/  LDC R1, c[0x0][0x37c] ;  /* 0x0000df00ff017b82 */ /* 0x000fe20000000800 */
[----:B------:R-:W0:Y:S01]  /*0010*/  S2R R8, SR_TID.Y ;  /* 0x0000000000087919 */ /* 0x000e220000002200 */
[----:B------:R-:W1:Y:S01]  /*0020*/  LDCU.64 UR6, c[0x0][0x390] ;  /* 0x00007200ff0677ac */ /* 0x000e620008000a00 */
[----:B------:R-:W0:Y:S01]  /*0030*/  S2R R9, SR_CTAID.Y ;  /* 0x0000000000097919 */ /* 0x000e220000002600 */
[----:B------:R-:W2:Y:S01]  /*0040*/  LDCU.64 UR4, c[0x0][0x358] ;  /* 0x00006b00ff0477ac */ /* 0x000ea20008000a00 */
[----:B------:R-:W3:Y:S01]  /*0050*/  S2R R7, SR_CTAID.X ;  /* 0x0000000000077919 */ /* 0x000ee20000002500 */
[----:B------:R-:W3:Y:S01]  /*0060*/  S2R R6, SR_TID.X ;  /* 0x0000000000067919 */ /* 0x000ee20000002100 */
[----:B0-----:R-:W-:-:S05]  /*0070*/  IMAD R5, R9, 0x20, R8 ;  /* 0x0000002009057824 */ /* 0x001fca00078e0208 */
[----:B-1----:R-:W-:Y:S01]  /*0080*/  ISETP.GE.AND P0, PT, R5, UR7, PT ;  /* 0x0000000705007c0c */ /* 0x002fe2000bf06270 */
[----:B---3--:R-:W-:-:S05]  /*0090*/  IMAD R0, R7, 0x20, R6 ;  /* 0x0000002007007824 */ /* 0x008fca00078e0206 */
[----:B------:R-:W-:-:S13]  /*00a0*/  ISETP.GE.OR P0, PT, R0, UR6, P0 ;  /* 0x0000000600007c0c */ /* 0x000fda0008706670 */
[----:B------:R-:W0:Y:S01]  /*00b0*/  @!P0 LDC.64 R2, c[0x0][0x388] ;  /* 0x0000e200ff028b82 */ /* 0x000e220000000a00 */
[----:B------:R-:W-:-:S04]  /*00c0*/  @!P0 IMAD R5, R5, UR6, R0 ;  /* 0x0000000605058c24 */ /* 0x000fc8000f8e0200 */
[----:B0-----:R-:W-:-:S06]  /*00d0*/  @!P0 IMAD.WIDE R2, R5, 0x4, R2 ;  /* 0x0000000405028825 */ /* 0x001fcc00078e0202 */
[----:B--2---:R-:W2:Y:S01]  /*00e0*/  @!P0 LDG.E R2, desc[UR4][R2.64] ;  /* 0x0000000402028981 */ /* 0x004ea2000c1e1900 */
[----:B------:R-:W-:Y:S01]  /*00f0*/  @!P0 MOV R0, 0x400 ;  /* 0x0000040000008802 */ /* 0x000fe20000000f00 */
[----:B------:R-:W-:Y:S01]  /*0100*/  IMAD R7, R7, 0x20, R8 ;  /* 0x0000002007077824 */ /* 0x000fe200078e0208 */
[----:B------:R-:W-:Y:S01]  /*0110*/  LEA R4, R9, R6, 0x5 ;  /* 0x0000000609047211 */ /* 0x000fe200078e28ff */
[----:B------:R-:W0:Y:S03]  /*0120*/  @!P0 S2R R5, SR_CgaCtaId ;  /* 0x0000000000058919 */ /* 0x000e260000008800 */
[----:B------:R-:W-:-:S04]  /*0130*/  ISETP.GE.AND P1, PT, R4, UR7, PT ;  /* 0x0000000704007c0c */ /* 0x000fc8000bf26270 */
[----:B------:R-:W-:Y:S02]  /*0140*/  ISETP.GE.OR P1, PT, R7, UR6, P1 ;  /* 0x0000000607007c0c */ /* 0x000fe40008f26670 */
[----:B0-----:R-:W-:-:S05]  /*0150*/  @!P0 LEA R0, R5, R0, 0x18 ;  /* 0x0000000005008211 */ /* 0x001fca00078ec0ff */
[----:B------:R-:W-:-:S05]  /*0160*/  @!P0 IMAD R0, R8, 0x84, R0 ;  /* 0x0000008408008824 */ /* 0x000fca00078e0200 */
[----:B------:R-:W-:-:S05]  /*0170*/  @!P0 LEA R5, R6, R0, 0x2 ;  /* 0x0000000006058211 */ /* 0x000fca00078e10ff */
[----:B--2---:R0:W-:Y:S01]  /*0180*/  @!P0 STS [R5], R2 ;  /* 0x0000000205008388 */ /* 0x0041e20000000800 */
[----:B------:R-:W-:Y:S06]  /*0190*/  BAR.SYNC.DEFER_BLOCKING 0x0 ;  /* 0x0000000000007b1d */ /* 0x000fec0000010000 */
[----:B------:R-:W-:Y:S05]  /*01a0*/  @P1 EXIT ;  /* 0x000000000000194d */ /* 0x000fea0003800000 */
[----:B------:R-:W1:Y:S01]  /*01b0*/  S2R R3, SR_CgaCtaId ;  /* 0x0000000000037919 */ /* 0x000e620000008800 */
[----:B------:R-:W-:Y:S01]  /*01c0*/  MOV R0, 0x400 ;  /* 0x0000040000007802 */ /* 0x000fe20000000f00 */
[----:B------:R-:W-:-:S03]  /*01d0*/  IMAD R7, R7, UR7, R4 ;  /* 0x0000000707077c24 */ /* 0x000fc6000f8e0204 */
[----:B-1----:R-:W-:-:S05]  /*01e0*/  LEA R3, R3, R0, 0x18 ;  /* 0x0000000003037211 */ /* 0x002fca00078ec0ff */
[----:B------:R-:W-:Y:S02]  /*01f0*/  IMAD R0, R6, 0x84, R3 ;  /* 0x0000008406007824 */ /* 0x000fe400078e0203 */
[----:B0-----:R-:W0:Y:S02]  /*0200*/  LDC.64 R2, c[0x0][0x380] ;  /* 0x0000e000ff027b82 */ /* 0x001e240000000a00 */
[----:B------:R-:W-:-:S05]  /*0210*/  IMAD R0, R8, 0x4, R0 ;  /* 0x0000000408007824 */ /* 0x000fca00078e0200 */
[----:B------:R-:W1:Y:S01]  /*0220*/  LDS R5, [R0] ;  /* 0x0000000000057984 */ /* 0x000e620000000800 */
[----:B0-----:R-:W-:-:S05]  /*0230*/  IMAD.WIDE R2, R7, 0x4, R2 ;  /* 0x0000000407027825 */ /* 0x001fca00078e0202 */
[----:B-1----:R-:W-:Y:S01]  /*0240*/  STG.E desc[UR4][R2.64], R5 ;  /* 0x0000000502007986 */ /* 0x002fe2000c101904 */
[----:B------:R-:W-:Y:S05]  /*0250*/  EXIT ;  /* 0x000000000000794d */ /* 0x000fea0003800000 */
.L_x_0:
[----:B------:R-:W-:-:S00]  /*0260*/  BRA `(.L_x_0) ;  /* 0xfffffffc00fc7947 */ /* 0x000fc0000383ffff */
[----:B------:R-:W-:-:S00]  /*0270*/  NOP ;  /* 0x0000000000007918 */ /* 0x000fc00000000000 */
        /* <DEDUP_REMOVED lines=8> */
.L_x_1:


//--------------------- .nv.shared._Z9transposePfPKfii --------------------------
	.section	.nv.shared._Z9transposePfPKfii,"aw",@nobits
	.sectionflags	@""
	.align	4
.nv.shared._Z9transposePfPKfii:
	.zero		5248


//--------------------- .nv.shared.reserved.0     --------------------------
	.section	.nv.shared.reserved.0,"aw",@nobits
	.weak		__nv_reservedSMEM_offset_0_alias
	.size		__nv_reservedSMEM_offset_0_alias, 0, 64
	.other		__nv_reservedSMEM_offset_0_alias,@"STO_CUDA_RESERVED_SHARED STV_DEFAULT"
__nv_reservedSMEM_offset_0_alias:
	.zero		0
	.zero		64


//--------------------- .nv.constant0._Z9transposePfPKfii --------------------------
	.section	.nv.constant0._Z9transposePfPKfii,"a",@progbits
	.sectionflags	@""
	.align	4
.nv.constant0._Z9transposePfPKfii:
	.zero		920


//--------------------- SYMBOLS --------------------------

	.type		.nv.reservedSmem.offset0,@object
	.size		.nv.reservedSmem.offset0,0x4
	.type		.nv.reservedSmem.cap,@object
	.size		.nv.reservedSmem.cap,0x4
